






.version 3.0
.target sm_20
.address_size 64

.file	1 "/tmp/tmpxft_00000fdb_00000000-7_scan_sync.cpp3.i"
.file	2 "barrier.cu"
.file	3 "scan_sync.cu"
.extern .shared .align 4 .b8 sums[];

.visible .func _Z14unsafe_barrierPViPiijj(
.param .b64 _Z14unsafe_barrierPViPiijj_param_0,
.param .b64 _Z14unsafe_barrierPViPiijj_param_1,
.param .b32 _Z14unsafe_barrierPViPiijj_param_2,
.param .b32 _Z14unsafe_barrierPViPiijj_param_3,
.param .b32 _Z14unsafe_barrierPViPiijj_param_4
)
{
.reg .pred %p<5>;
.reg .s32 %r<14>;
.reg .s64 %rl<10>;


.loc 2 88 1
bar.sync 0;
ld.param.u32 %r13, [_Z14unsafe_barrierPViPiijj_param_4];
.loc 2 89 1
setp.ne.s32 %p2, %r13, 0;
@%p2 bra BB0_4;

ld.param.u32 %r12, [_Z14unsafe_barrierPViPiijj_param_3];
.loc 2 92 1
mul.wide.u32 %rl4, %r12, 4;
ld.param.u64 %rl8, [_Z14unsafe_barrierPViPiijj_param_0];
.loc 2 92 1
add.s64 %rl3, %rl8, %rl4;
.loc 2 93 1
setp.eq.s32 %p1, %r12, 0;

BB0_2:
.loc 2 92 1
ld.volatile.u32 %r4, [%rl3];
.loc 2 93 1
setp.ne.s32 %p3, %r4, 0;
or.pred %p4, %p1, %p3;
.loc 2 93 1
@!%p4 bra BB0_2;

ld.param.u64 %rl9, [_Z14unsafe_barrierPViPiijj_param_1];
.loc 2 98 1
st.u32 [%rl9], %r4;
ld.param.u32 %r11, [_Z14unsafe_barrierPViPiijj_param_3];
.loc 2 99 1
add.s32 %r7, %r11, 1;
mul.wide.u32 %rl5, %r7, 4;
ld.param.u64 %rl7, [_Z14unsafe_barrierPViPiijj_param_0];
.loc 2 99 1
add.s64 %rl6, %rl7, %rl5;
ld.param.u32 %r10, [_Z14unsafe_barrierPViPiijj_param_2];
.loc 2 99 1
add.s32 %r8, %r4, %r10;
st.volatile.u32 [%rl6], %r8;

BB0_4:
.loc 2 102 1
bar.sync 0;
.loc 2 103 2
ret;
}

.entry _Z11scan_kernelPiPjS_(
.param .u64 _Z11scan_kernelPiPjS__param_0,
.param .u64 _Z11scan_kernelPiPjS__param_1,
.param .u64 _Z11scan_kernelPiPjS__param_2
)
{
.reg .pred %p<11>;
.reg .s32 %r<78>;
.reg .s64 %rl<27>;


ld.param.u64 %rl6, [_Z11scan_kernelPiPjS__param_0];
ld.param.u64 %rl7, [_Z11scan_kernelPiPjS__param_2];
cvta.to.global.u64 %rl1, %rl7;
.loc 3 32 1
mov.u32 %r1, %ntid.x;
.loc 3 31 1
mov.u32 %r2, %ctaid.x;
.loc 3 30 1
mov.u32 %r3, %tid.x;
.loc 3 35 1
mad.lo.s32 %r16, %r1, %r2, %r3;
cvta.to.global.u64 %rl8, %rl6;
.loc 3 36 1
mul.wide.u32 %rl9, %r16, 4;
add.s64 %rl2, %rl8, %rl9;
mul.wide.u32 %rl10, %r3, 4;
mov.u64 %rl11, sums;
add.s64 %rl3, %rl11, %rl10;
.loc 3 36 1
ld.global.u32 %r17, [%rl2];
st.shared.u32 [%rl3], %r17;
.loc 3 37 1
bar.sync 0;
.loc 3 32 1
mov.u32 %r71, %ntid.x;
setp.lt.u32 %p2, %r71, 2;
.loc 3 40 1
@%p2 bra BB1_5;

.loc 3 32 1
mov.u32 %r70, %ntid.x;
shr.u32 %r4, %r70, 1;
mov.u32 %r76, 1;
.loc 3 30 1
mov.u32 %r75, %tid.x;
shl.b32 %r5, %r75, 1;

BB1_2:
.loc 3 41 1
div.u32 %r21, %r4, %r76;
setp.ge.u32 %p3, %r3, %r21;
@%p3 bra BB1_4;

.loc 3 42 1
mad.lo.s32 %r22, %r5, %r76, %r76;
add.s32 %r23, %r22, -1;
mul.wide.u32 %rl12, %r23, 4;
add.s64 %rl14, %rl11, %rl12;
mad.lo.s32 %r24, %r3, %r76, %r76;
shl.b32 %r25, %r24, 1;
add.s32 %r26, %r25, -1;
mul.wide.u32 %rl15, %r26, 4;
add.s64 %rl16, %rl11, %rl15;
.loc 3 42 1
ld.shared.u32 %r27, [%rl16];
ld.shared.u32 %r29, [%rl14];
add.s32 %r31, %r27, %r29;
st.shared.u32 [%rl16], %r31;

BB1_4:
.loc 3 44 1
bar.sync 0;
shl.b32 %r76, %r76, 1;
.loc 3 40 1
setp.le.u32 %p4, %r76, %r4;
@%p4 bra BB1_2;

BB1_5:
.loc 3 32 1
mov.u32 %r69, %ntid.x;
mul.wide.u32 %rl17, %r69, 4;
add.s64 %rl4, %rl11, %rl17;
add.s32 %r33, %r69, -1;
mul.wide.u32 %rl19, %r33, 4;
add.s64 %rl20, %rl11, %rl19;
.loc 3 60 1
ld.shared.u32 %r8, [%rl20];
.loc 2 88 1
bar.sync 0;
.loc 3 30 1
mov.u32 %r74, %tid.x;
.loc 2 89 1
setp.ne.s32 %p5, %r74, 0;
@%p5 bra BB1_9;

.loc 3 31 1
mov.u32 %r72, %ctaid.x;
.loc 2 92 1
mul.wide.u32 %rl21, %r72, 4;
add.s64 %rl5, %rl1, %rl21;
.loc 2 93 1
setp.eq.s32 %p1, %r72, 0;

BB1_7:
.loc 2 92 1
ld.volatile.global.u32 %r9, [%rl5];
.loc 2 93 1
setp.ne.s32 %p6, %r9, 0;
or.pred %p7, %p1, %p6;
.loc 2 93 1
@!%p7 bra BB1_7;

.loc 2 98 1
st.shared.u32 [%rl4], %r9;
.loc 2 99 1
add.s32 %r37, %r9, %r8;
st.volatile.global.u32 [%rl5+4], %r37;

BB1_9:
.loc 2 102 1
bar.sync 0;
.loc 3 32 1
mov.u32 %r68, %ntid.x;
shr.u32 %r77, %r68, 2;
setp.eq.s32 %p8, %r77, 0;
.loc 3 91 1
@%p8 bra BB1_14;

.loc 3 32 1
mov.u32 %r67, %ntid.x;
shr.u32 %r11, %r67, 1;
.loc 3 30 1
mov.u32 %r73, %tid.x;
shl.b32 %r39, %r73, 1;
add.s32 %r12, %r39, 2;
add.s32 %r13, %r39, 3;

BB1_11:
mov.u32 %r14, %r77;
.loc 3 92 1
div.u32 %r40, %r11, %r14;
add.s32 %r41, %r40, -1;
.loc 3 92 1
setp.ge.u32 %p9, %r3, %r41;
@%p9 bra BB1_13;

mad.lo.s32 %r42, %r12, %r14, -1;
mul.wide.u32 %rl22, %r42, 4;
add.s64 %rl24, %rl11, %rl22;
mad.lo.s32 %r43, %r13, %r14, -1;
mul.wide.u32 %rl25, %r43, 4;
add.s64 %rl26, %rl11, %rl25;
.loc 3 93 1
ld.shared.u32 %r44, [%rl26];
ld.shared.u32 %r46, [%rl24];
add.s32 %r48, %r44, %r46;
st.shared.u32 [%rl26], %r48;

BB1_13:
.loc 3 95 1
bar.sync 0;
.loc 3 91 18
shr.u32 %r50, %r14, 31;
add.s32 %r51, %r14, %r50;
shr.s32 %r15, %r51, 1;
setp.gt.s32 %p10, %r14, 1;
mov.u32 %r77, %r15;
.loc 3 91 1
@%p10 bra BB1_11;

BB1_14:
.loc 3 99 1
ld.shared.u32 %r52, [%rl3];
ld.shared.u32 %r54, [%rl4];
add.s32 %r56, %r54, %r52;
st.global.u32 [%rl2], %r56;
.loc 3 100 2
ret;
}




// ===== COMPILED SASS (sm_100) =====

	.target	sm_100

	.elftype	@"ET_EXEC"


//--------------------- .note.nv.tkinfo           --------------------------
	.section	.note.nv.tkinfo,"",@"SHT_NOTE"
	.sectionflags	@"SHF_NOTE_NV_TKINFO"
	.tkinfo
        /*0018*/ 	.word	0x00000002
        /*0030*/ 	.string	""
        /*0030*/ 	.string	"ptxas"
        /*0030*/ 	.string	"Cuda compilation tools, release 13.0, V13.0.88"
        /*0030*/ 	.string	"Build cuda_13.0.r13.0/compiler.36424714_0"
        /*0030*/ 	.string	"-arch sm_100 "



//--------------------- .note.nv.cuinfo           --------------------------
	.section	.note.nv.cuinfo,"",@"SHT_NOTE"
	.sectionflags	@"SHF_NOTE_NV_CUINFO"
        /*0018*/ 	.short	0x0002
        /*001a*/ 	.short	0x0014
        /*001c*/ 	.short	0x0082
	.zero		2


//--------------------- .nv.info                  --------------------------
	.section	.nv.info,"",@"SHT_CUDA_INFO"
	.align	4


	//----- nvinfo : EIATTR_REGCOUNT
	.align		4
        /*0000*/ 	.byte	0x04, 0x2f
        /*0002*/ 	.short	(.L_1 - .L_0)
	.align		4
.L_0:
        /*0004*/ 	.word	index@(_Z11scan_kernelPiPjS_)
        /*0008*/ 	.word	0x0000000e


	//----- nvinfo : EIATTR_FRAME_SIZE
	.align		4
.L_1:
        /*000c*/ 	.byte	0x04, 0x11
        /*000e*/ 	.short	(.L_3 - .L_2)
	.align		4
.L_2:
        /*0010*/ 	.word	index@(_Z11scan_kernelPiPjS_)
        /*0014*/ 	.word	0x00000000


	//----- nvinfo : EIATTR_MIN_STACK_SIZE
	.align		4
.L_3:
        /*0018*/ 	.byte	0x04, 0x12
        /*001a*/ 	.short	(.L_5 - .L_4)
	.align		4
.L_4:
        /*001c*/ 	.word	index@(_Z11scan_kernelPiPjS_)
        /*0020*/ 	.word	0x00000000
.L_5:


//--------------------- .nv.compat                --------------------------
	.section	.nv.compat,"",@"SHT_CUDA_COMPAT_INFO"
	.align	4
        /*0000*/ 	.byte	0x02, 0x09, 0x00, 0x00, 0x02, 0x02, 0x01, 0x00, 0x02, 0x05, 0x05, 0x00, 0x03, 0x07, 0x01, 0x01
        /*0010*/ 	.byte	0x02, 0x03, 0x00, 0x00, 0x02, 0x06, 0x01, 0x00, 0x04, 0x0b, 0x08, 0x00, 0x09, 0x00, 0x00, 0x00
        /*0020*/ 	.byte	0x00, 0x00, 0x00, 0x00


//--------------------- .nv.info._Z11scan_kernelPiPjS_ --------------------------
	.section	.nv.info._Z11scan_kernelPiPjS_,"",@"SHT_CUDA_INFO"
	.sectionflags	@""
	.align	4


	//----- nvinfo : EIATTR_CUDA_API_VERSION
	.align		4
        /*0000*/ 	.byte	0x04, 0x37
        /*0002*/ 	.short	(.L_7 - .L_6)
.L_6:
        /*0004*/ 	.word	0x00000082


	//----- nvinfo : EIATTR_KPARAM_INFO
	.align		4
.L_7:
        /*0008*/ 	.byte	0x04, 0x17
        /*000a*/ 	.short	(.L_9 - .L_8)
.L_8:
        /*000c*/ 	.word	0x00000000
        /*0010*/ 	.short	0x0002
        /*0012*/ 	.short	0x0010
        /*0014*/ 	.byte	0x00, 0xf0, 0x21, 0x00


	//----- nvinfo : EIATTR_KPARAM_INFO
	.align		4
.L_9:
        /*0018*/ 	.byte	0x04, 0x17
        /*001a*/ 	.short	(.L_11 - .L_10)
.L_10:
        /*001c*/ 	.word	0x00000000
        /*0020*/ 	.short	0x0001
        /*0022*/ 	.short	0x0008
        /*0024*/ 	.byte	0x00, 0xf0, 0x21, 0x00


	//----- nvinfo : EIATTR_KPARAM_INFO
	.align		4
.L_11:
        /*0028*/ 	.byte	0x04, 0x17
        /*002a*/ 	.short	(.L_13 - .L_12)
.L_12:
        /*002c*/ 	.word	0x00000000
        /*0030*/ 	.short	0x0000
        /*0032*/ 	.short	0x0000
        /*0034*/ 	.byte	0x00, 0xf0, 0x21, 0x00


	//----- nvinfo : EIATTR_SPARSE_MMA_MASK
	.align		4
.L_13:
        /*0038*/ 	.byte	0x03, 0x50
        /*003a*/ 	.short	0x0000


	//----- nvinfo : EIATTR_MAXREG_COUNT
	.align		4
        /*003c*/ 	.byte	0x03, 0x1b
        /*003e*/ 	.short	0x00ff


	//----- nvinfo : EIATTR_NUM_BARRIERS
	.align		4
        /*0040*/ 	.byte	0x02, 0x4c
        /*0042*/ 	.byte	0x01
	.zero		1


	//----- nvinfo : EIATTR_MERCURY_ISA_VERSION
	.align		4
        /*0044*/ 	.byte	0x03, 0x5f
        /*0046*/ 	.short	0x0101


	//----- nvinfo : EIATTR_VRC_CTA_INIT_COUNT
	.align		4
        /*0048*/ 	.byte	0x02, 0x4a
	.zero		1
	.zero		1


	//----- nvinfo : EIATTR_EXIT_INSTR_OFFSETS
	.align		4
        /*004c*/ 	.byte	0x04, 0x1c
        /*004e*/ 	.short	(.L_15 - .L_14)


	//   ....[0]....
.L_14:
        /*0050*/ 	.word	0x000007f0


	//----- nvinfo : EIATTR_CRS_STACK_SIZE
	.align		4
.L_15:
        /*0054*/ 	.byte	0x04, 0x1e
        /*0056*/ 	.short	(.L_17 - .L_16)
.L_16:
        /*0058*/ 	.word	0x00000000


	//----- nvinfo : EIATTR_CBANK_PARAM_SIZE
	.align		4
.L_17:
        /*005c*/ 	.byte	0x03, 0x19
        /*005e*/ 	.short	0x0018


	//----- nvinfo : EIATTR_PARAM_CBANK
	.align		4
        /*0060*/ 	.byte	0x04, 0x0a
        /*0062*/ 	.short	(.L_19 - .L_18)
	.align		4
.L_18:
        /*0064*/ 	.word	index@(.nv.constant0._Z11scan_kernelPiPjS_)
        /*0068*/ 	.short	0x0380
        /*006a*/ 	.short	0x0018


	//----- nvinfo : EIATTR_SW_WAR
	.align		4
.L_19:
        /*006c*/ 	.byte	0x04, 0x36
        /*006e*/ 	.short	(.L_21 - .L_20)
.L_20:
        /*0070*/ 	.word	0x00000008
.L_21:


//--------------------- .nv.callgraph             --------------------------
	.section	.nv.callgraph,"",@"SHT_CUDA_CALLGRAPH"
	.align	4
	.sectionentsize	8
	.align		4
        /*0000*/ 	.word	0x00000000
	.align		4
        /*0004*/ 	.word	0xffffffff
	.align		4
        /*0008*/ 	.word	0x00000000
	.align		4
        /*000c*/ 	.word	0xfffffffe
	.align		4
        /*0010*/ 	.word	0x00000000
	.align		4
        /*0014*/ 	.word	0xfffffffd
	.align		4
        /*0018*/ 	.word	0x00000000
	.align		4
        /*001c*/ 	.word	0xfffffffc


//--------------------- .text._Z11scan_kernelPiPjS_ --------------------------
	.section	.text._Z11scan_kernelPiPjS_,"ax",@progbits
	.align	128
.text._Z11scan_kernelPiPjS_:
        .type           _Z11scan_kernelPiPjS_,@function
        .size           _Z11scan_kernelPiPjS_,(.L_x_10 - _Z11scan_kernelPiPjS_)
        .other          _Z11scan_kernelPiPjS_,@"STO_CUDA_ENTRY STV_DEFAULT"
_Z11scan_kernelPiPjS_:
[----:B------:R-:W-:Y:S01]  /*0000*/  LDC R1, c[0x0][0x37c] ;  /* 0x0000df00ff017b82 */ /* 0x000fe20000000800 */
[----:B------:R-:W0:Y:S07]  /*0010*/  S2R R5, SR_CTAID.X ;  /* 0x0000000000057919 */ /* 0x000e2e0000002500 */
[----:B------:R-:W1:Y:S01]  /*0020*/  LDC.64 R2, c[0x0][0x380] ;  /* 0x0000e000ff027b82 */ /* 0x000e620000000a00 */
[----:B------:R-:W0:Y:S01]  /*0030*/  LDCU UR4, c[0x0][0x360] ;  /* 0x00006c00ff0477ac */ /* 0x000e220008000800 */
[----:B------:R-:W0:Y:S01]  /*0040*/  S2R R4, SR_TID.X ;  /* 0x0000000000047919 */ /* 0x000e220000002100 */
[----:B------:R-:W2:Y:S01]  /*0050*/  LDCU.64 UR8, c[0x0][0x358] ;  /* 0x00006b00ff0877ac */ /* 0x000ea20008000a00 */
[----:B0-----:R-:W-:-:S04]  /*0060*/  IMAD R5, R5, UR4, R4 ;  /* 0x0000000405057c24 */ /* 0x001fc8000f8e0204 */
[----:B-1----:R-:W-:-:S05]  /*0070*/  IMAD.WIDE.U32 R2, R5, 0x4, R2 ;  /* 0x0000000405027825 */ /* 0x002fca00078e0002 */
[----:B--2---:R-:W2:Y:S01]  /*0080*/  LDG.E R5, desc[UR8][R2.64] ;  /* 0x0000000802057981 */ /* 0x004ea2000c1e1900 */
[----:B------:R-:W0:Y:S01]  /*0090*/  S2UR UR5, SR_CgaCtaId ;  /* 0x00000000000579c3 */ /* 0x000e220000008800 */
[----:B------:R-:W-:Y:S02]  /*00a0*/  UMOV UR4, 0x400 ;  /* 0x0000040000047882 */ /* 0x000fe40000000000 */
[----:B0-----:R-:W-:Y:S01]  /*00b0*/  ULEA UR4, UR5, UR4, 0x18 ;  /* 0x0000000405047291 */ /* 0x001fe2000f8ec0ff */
[----:B------:R-:W0:Y:S05]  /*00c0*/  LDCU UR5, c[0x0][0x360] ;  /* 0x00006c00ff0577ac */ /* 0x000e2a0008000800 */
[----:B------:R-:W-:Y:S01]  /*00d0*/  LEA R0, R4, UR4, 0x2 ;  /* 0x0000000404007c11 */ /* 0x000fe2000f8e10ff */
[----:B0-----:R-:W-:-:S04]  /*00e0*/  UISETP.GE.U32.AND UP0, UPT, UR5, 0x2, UPT ;  /* 0x000000020500788c */ /* 0x001fc8000bf06070 */
[----:B--2---:R0:W-:Y:S01]  /*00f0*/  STS [R0], R5 ;  /* 0x0000000500007388 */ /* 0x0041e20000000800 */
[----:B------:R-:W-:Y:S06]  /*0100*/  BAR.SYNC.DEFER_BLOCKING 0x0 ;  /* 0x0000000000007b1d */ /* 0x000fec0000010000 */
[----:B------:R-:W-:Y:S05]  /*0110*/  BRA.U !UP0, `(.L_x_0) ;  /* 0x0000000108a07547 */ /* 0x000fea000b800000 */
[----:B------:R-:W1:Y:S01]  /*0120*/  LDCU UR5, c[0x0][0x360] ;  /* 0x00006c00ff0577ac */ /* 0x000e620008000800 */
[----:B0-----:R-:W-:Y:S02]  /*0130*/  IMAD.SHL.U32 R5, R4, 0x2, RZ ;  /* 0x0000000204057824 */ /* 0x001fe400078e00ff */
[----:B------:R-:W-:Y:S01]  /*0140*/  IMAD.MOV.U32 R8, RZ, RZ, 0x1 ;  /* 0x00000001ff087424 */ /* 0x000fe200078e00ff */
[----:B-1----:R-:W-:-:S12]  /*0150*/  USHF.R.U32.HI UR5, URZ, 0x1, UR5 ;  /* 0x00000001ff057899 */ /* 0x002fd80008011605 */
.L_x_3:
[----:B0-----:R-:W0:Y:S01]  /*0160*/  I2F.U32.RP R9, R8 ;  /* 0x0000000800097306 */ /* 0x001e220000209000 */
[----:B------:R-:W-:Y:S01]  /*0170*/  ISETP.NE.U32.AND P2, PT, R8, RZ, PT ;  /* 0x000000ff0800720c */ /* 0x000fe20003f45070 */
[----:B------:R-:W-:Y:S06]  /*0180*/  BSSY.RECONVERGENT B0, `(.L_x_1) ;  /* 0x000001d000007945 */ /* 0x000fec0003800200 */
[----:B0-----:R-:W0:Y:S02]  /*0190*/  MUFU.RCP R9, R9 ;  /* 0x0000000900097308 */ /* 0x001e240000001000 */
[----:B0-----:R-:W-:-:S06]  /*01a0*/  IADD3 R6, PT, PT, R9, 0xffffffe, RZ ;  /* 0x0ffffffe09067810 */ /* 0x001fcc0007ffe0ff */
[----:B------:R0:W1:Y:S02]  /*01b0*/  F2I.FTZ.U32.TRUNC.NTZ R7, R6 ;  /* 0x0000000600077305 */ /* 0x000064000021f000 */
[----:B0-----:R-:W-:Y:S02]  /*01c0*/  IMAD.MOV.U32 R6, RZ, RZ, RZ ;  /* 0x000000ffff067224 */ /* 0x001fe400078e00ff */
[----:B-1----:R-:W-:-:S04]  /*01d0*/  IMAD.MOV R11, RZ, RZ, -R7 ;  /* 0x000000ffff0b7224 */ /* 0x002fc800078e0a07 */
[----:B------:R-:W-:-:S04]  /*01e0*/  IMAD R11, R11, R8, RZ ;  /* 0x000000080b0b7224 */ /* 0x000fc800078e02ff */
[----:B------:R-:W-:-:S06]  /*01f0*/  IMAD.HI.U32 R7, R7, R11, R6 ;  /* 0x0000000b07077227 */ /* 0x000fcc00078e0006 */
[----:B------:R-:W-:-:S05]  /*0200*/  IMAD.HI.U32 R7, R7, UR5, RZ ;  /* 0x0000000507077c27 */ /* 0x000fca000f8e00ff */
[----:B------:R-:W-:-:S05]  /*0210*/  IADD3 R11, PT, PT, -R7, RZ, RZ ;  /* 0x000000ff070b7210 */ /* 0x000fca0007ffe1ff */
[----:B------:R-:W-:-:S05]  /*0220*/  IMAD R11, R8, R11, UR5 ;  /* 0x00000005080b7e24 */ /* 0x000fca000f8e020b */
[----:B------:R-:W-:-:S13]  /*0230*/  ISETP.GE.U32.AND P0, PT, R11, R8, PT ;  /* 0x000000080b00720c */ /* 0x000fda0003f06070 */
[----:B------:R-:W-:Y:S02]  /*0240*/  @P0 IMAD.IADD R11, R11, 0x1, -R8 ;  /* 0x000000010b0b0824 */ /* 0x000fe400078e0a08 */
[----:B------:R-:W-:-:S03]  /*0250*/  @P0 VIADD R7, R7, 0x1 ;  /* 0x0000000107070836 */ /* 0x000fc60000000000 */
[----:B------:R-:W-:-:S13]  /*0260*/  ISETP.GE.U32.AND P1, PT, R11, R8, PT ;  /* 0x000000080b00720c */ /* 0x000fda0003f26070 */
[----:B------:R-:W-:Y:S02]  /*0270*/  @P1 IADD3 R7, PT, PT, R7, 0x1, RZ ;  /* 0x0000000107071810 */ /* 0x000fe40007ffe0ff */
[----:B------:R-:W-:-:S04]  /*0280*/  @!P2 LOP3.LUT R7, RZ, R8, RZ, 0x33, !PT ;  /* 0x00000008ff07a212 */ /* 0x000fc800078e33ff */
[----:B------:R-:W-:-:S13]  /*0290*/  ISETP.GE.U32.AND P0, PT, R4, R7, PT ;  /* 0x000000070400720c */ /* 0x000fda0003f06070 */
[----:B------:R-:W-:Y:S05]  /*02a0*/  @P0 BRA `(.L_x_2) ;  /* 0x0000000000280947 */ /* 0x000fea0003800000 */
[-CC-:B------:R-:W-:Y:S02]  /*02b0*/  IMAD R6, R5, R8.reuse, R8.reuse ;  /* 0x0000000805067224 */ /* 0x180fe400078e0208 */
[----:B------:R-:W-:Y:S02]  /*02c0*/  IMAD R7, R4, R8, R8 ;  /* 0x0000000804077224 */ /* 0x000fe400078e0208 */
[----:B------:R-:W-:-:S03]  /*02d0*/  VIADD R6, R6, 0xffffffff ;  /* 0xffffffff06067836 */ /* 0x000fc60000000000 */
[----:B------:R-:W-:Y:S02]  /*02e0*/  LEA R7, R7, 0xffffffff, 0x1 ;  /* 0xffffffff07077811 */ /* 0x000fe400078e08ff */
[----:B------:R-:W-:Y:S02]  /*02f0*/  LEA R6, R6, UR4, 0x2 ;  /* 0x0000000406067c11 */ /* 0x000fe4000f8e10ff */
[----:B------:R-:W-:-:S04]  /*0300*/  LEA R7, R7, UR4, 0x2 ;  /* 0x0000000407077c11 */ /* 0x000fc8000f8e10ff */
[----:B------:R-:W-:Y:S04]  /*0310*/  LDS R6, [R6] ;  /* 0x0000000006067984 */ /* 0x000fe80000000800 */
[----:B------:R-:W0:Y:S02]  /*0320*/  LDS R9, [R7] ;  /* 0x0000000007097984 */ /* 0x000e240000000800 */
[----:B0-----:R-:W-:-:S05]  /*0330*/  IMAD.IADD R10, R9, 0x1, R6 ;  /* 0x00000001090a7824 */ /* 0x001fca00078e0206 */
[----:B------:R0:W-:Y:S02]  /*0340*/  STS [R7], R10 ;  /* 0x0000000a07007388 */ /* 0x0001e40000000800 */
.L_x_2:
[----:B------:R-:W-:Y:S05]  /*0350*/  BSYNC.RECONVERGENT B0 ;  /* 0x0000000000007941 */ /* 0x000fea0003800200 */
.L_x_1:
[----:B------:R-:W-:Y:S01]  /*0360*/  SHF.L.U32 R8, R8, 0x1, RZ ;  /* 0x0000000108087819 */ /* 0x000fe200000006ff */
[----:B------:R-:W-:Y:S03]  /*0370*/  BAR.SYNC.DEFER_BLOCKING 0x0 ;  /* 0x0000000000007b1d */ /* 0x000fe60000010000 */
[----:B------:R-:W-:-:S13]  /*0380*/  ISETP.GT.U32.AND P0, PT, R8, UR5, PT ;  /* 0x0000000508007c0c */ /* 0x000fda000bf04070 */
[----:B------:R-:W-:Y:S05]  /*0390*/  @!P0 BRA `(.L_x_3) ;  /* 0xfffffffc00708947 */ /* 0x000fea000383ffff */
.L_x_0:
[----:B------:R-:W1:Y:S01]  /*03a0*/  S2R R4, SR_TID.X ;  /* 0x0000000000047919 */ /* 0x000e620000002100 */
[----:B------:R-:W2:Y:S01]  /*03b0*/  LDCU UR6, c[0x0][0x360] ;  /* 0x00006c00ff0677ac */ /* 0x000ea20008000800 */
[----:B------:R-:W-:Y:S01]  /*03c0*/  BSSY.RECONVERGENT B0, `(.L_x_4) ;  /* 0x0000012000007945 */ /* 0x000fe20003800200 */
[----:B--2---:R-:W-:-:S04]  /*03d0*/  UIADD3 UR5, UPT, UPT, UR6, -0x1, URZ ;  /* 0xffffffff06057890 */ /* 0x004fc8000fffe0ff */
[----:B------:R-:W-:Y:S01]  /*03e0*/  ULEA UR5, UR5, UR4, 0x2 ;  /* 0x0000000405057291 */ /* 0x000fe2000f8e10ff */
[----:B-1----:R-:W-:-:S08]  /*03f0*/  ISETP.NE.AND P0, PT, R4, RZ, PT ;  /* 0x000000ff0400720c */ /* 0x002fd00003f05270 */
[----:B0-----:R-:W0:Y:S01]  /*0400*/  LDS R5, [UR5] ;  /* 0x00000005ff057984 */ /* 0x001e220008000800 */
[----:B------:R-:W-:Y:S01]  /*0410*/  ULEA UR5, UR6, UR4, 0x2 ;  /* 0x0000000406057291 */ /* 0x000fe2000f8e10ff */
[----:B------:R-:W-:Y:S06]  /*0420*/  BAR.SYNC.DEFER_BLOCKING 0x0 ;  /* 0x0000000000007b1d */ /* 0x000fec0000010000 */
[----:B------:R-:W-:Y:S05]  /*0430*/  @P0 BRA `(.L_x_5) ;  /* 0x0000000000280947 */ /* 0x000fea0003800000 */
[----:B------:R-:W1:Y:S01]  /*0440*/  S2R R9, SR_CTAID.X ;  /* 0x0000000000097919 */ /* 0x000e620000002500 */
[----:B------:R-:W1:Y:S02]  /*0450*/  LDC.64 R6, c[0x0][0x390] ;  /* 0x0000e400ff067b82 */ /* 0x000e640000000a00 */
[----:B-1----:R-:W-:-:S07]  /*0460*/  IMAD.WIDE.U32 R6, R9, 0x4, R6 ;  /* 0x0000000409067825 */ /* 0x002fce00078e0006 */
.L_x_6:
[----:B------:R-:W2:Y:S02]  /*0470*/  LDG.E.STRONG.SYS R8, desc[UR8][R6.64] ;  /* 0x0000000806087981 */ /* 0x000ea4000c1f5900 */
[----:B--2---:R-:W-:-:S04]  /*0480*/  ISETP.NE.AND P0, PT, R8, RZ, PT ;  /* 0x000000ff0800720c */ /* 0x004fc80003f05270 */
[----:B------:R-:W-:-:S13]  /*0490*/  ISETP.EQ.OR P0, PT, R9, RZ, P0 ;  /* 0x000000ff0900720c */ /* 0x000fda0000702670 */
[----:B------:R-:W-:Y:S05]  /*04a0*/  @!P0 BRA `(.L_x_6) ;  /* 0xfffffffc00f08947 */ /* 0x000fea000383ffff */
[----:B0-----:R-:W-:Y:S01]  /*04b0*/  IMAD.IADD R5, R5, 0x1, R8 ;  /* 0x0000000105057824 */ /* 0x001fe200078e0208 */
[----:B------:R1:W-:Y:S04]  /*04c0*/  STS [UR5], R8 ;  /* 0x00000008ff007988 */ /* 0x0003e80008000805 */
[----:B------:R1:W-:Y:S02]  /*04d0*/  STG.E.STRONG.SYS desc[UR8][R6.64+0x4], R5 ;  /* 0x0000040506007986 */ /* 0x0003e4000c115908 */
.L_x_5:
[----:B------:R-:W-:Y:S05]  /*04e0*/  BSYNC.RECONVERGENT B0 ;  /* 0x0000000000007941 */ /* 0x000fea0003800200 */
.L_x_4:
[----:B------:R-:W2:Y:S01]  /*04f0*/  LDCU UR6, c[0x0][0x360] ;  /* 0x00006c00ff0677ac */ /* 0x000ea20008000800 */
[----:B------:R-:W-:Y:S01]  /*0500*/  BAR.SYNC.DEFER_BLOCKING 0x0 ;  /* 0x0000000000007b1d */ /* 0x000fe20000010000 */
[----:B--2---:R-:W-:-:S04]  /*0510*/  USHF.R.U32.HI UR6, URZ, 0x2, UR6 ;  /* 0x00000002ff067899 */ /* 0x004fc80008011606 */
[----:B------:R-:W-:-:S09]  /*0520*/  UISETP.NE.AND UP0, UPT, UR6, URZ, UPT ;  /* 0x000000ff0600728c */ /* 0x000fd2000bf05270 */
[----:B------:R-:W-:Y:S05]  /*0530*/  BRA.U !UP0, `(.L_x_7) ;  /* 0x00000001089c7547 */ /* 0x000fea000b800000 */
[----:B------:R-:W2:Y:S01]  /*0540*/  LDCU UR7, c[0x0][0x360] ;  /* 0x00006c00ff0777ac */ /* 0x000ea20008000800 */
[----:B------:R-:W-:Y:S01]  /*0550*/  IMAD.SHL.U32 R9, R4, 0x2, RZ ;  /* 0x0000000204097824 */ /* 0x000fe200078e00ff */
[----:B-1----:R-:W-:-:S03]  /*0560*/  MOV R8, UR6 ;  /* 0x0000000600087c02 */ /* 0x002fc60008000f00 */
[C---:B0-----:R-:W-:Y:S01]  /*0570*/  VIADD R5, R9.reuse, 0x2 ;  /* 0x0000000209057836 */ /* 0x041fe20000000000 */
[----:B------:R-:W-:Y:S01]  /*0580*/  IADD3 R9, PT, PT, R9, 0x3, RZ ;  /* 0x0000000309097810 */ /* 0x000fe20007ffe0ff */
[----:B--2---:R-:W-:-:S12]  /*0590*/  USHF.R.U32.HI UR7, URZ, 0x1, UR7 ;  /* 0x00000001ff077899 */ /* 0x004fd80008011607 */
.L_x_8:
[----:B------:R-:W0:Y:S01]  /*05a0*/  I2F.U32.RP R10, R8 ;  /* 0x00000008000a7306 */ /* 0x000e220000209000 */
[----:B------:R-:W-:-:S07]  /*05b0*/  ISETP.NE.U32.AND P2, PT, R8, RZ, PT ;  /* 0x000000ff0800720c */ /* 0x000fce0003f45070 */
[----:B0-----:R-:W0:Y:S02]  /*05c0*/  MUFU.RCP R10, R10 ;  /* 0x0000000a000a7308 */ /* 0x001e240000001000 */
[----:B0-----:R-:W-:-:S06]  /*05d0*/  VIADD R6, R10, 0xffffffe ;  /* 0x0ffffffe0a067836 */ /* 0x001fcc0000000000 */
[----:B------:R0:W1:Y:S02]  /*05e0*/  F2I.FTZ.U32.TRUNC.NTZ R7, R6 ;  /* 0x0000000600077305 */ /* 0x000064000021f000 */
[----:B0-----:R-:W-:Y:S01]  /*05f0*/  IMAD.MOV.U32 R6, RZ, RZ, RZ ;  /* 0x000000ffff067224 */ /* 0x001fe200078e00ff */
[----:B-1----:R-:W-:-:S05]  /*0600*/  IADD3 R11, PT, PT, RZ, -R7, RZ ;  /* 0x80000007ff0b7210 */ /* 0x002fca0007ffe0ff */
[----:B------:R-:W-:-:S04]  /*0610*/  IMAD R11, R11, R8, RZ ;  /* 0x000000080b0b7224 */ /* 0x000fc800078e02ff */
[----:B------:R-:W-:-:S06]  /*0620*/  IMAD.HI.U32 R7, R7, R11, R6 ;  /* 0x0000000b07077227 */ /* 0x000fcc00078e0006 */
[----:B------:R-:W-:-:S05]  /*0630*/  IMAD.HI.U32 R7, R7, UR7, RZ ;  /* 0x0000000707077c27 */ /* 0x000fca000f8e00ff */
[----:B------:R-:W-:-:S05]  /*0640*/  IADD3 R11, PT, PT, -R7, RZ, RZ ;  /* 0x000000ff070b7210 */ /* 0x000fca0007ffe1ff */
[----:B------:R-:W-:-:S05]  /*0650*/  IMAD R11, R8, R11, UR7 ;  /* 0x00000007080b7e24 */ /* 0x000fca000f8e020b */
[----:B------:R-:W-:-:S13]  /*0660*/  ISETP.GE.U32.AND P0, PT, R11, R8, PT ;  /* 0x000000080b00720c */ /* 0x000fda0003f06070 */
[----:B------:R-:W-:Y:S01]  /*0670*/  @P0 IMAD.IADD R11, R11, 0x1, -R8 ;  /* 0x000000010b0b0824 */ /* 0x000fe200078e0a08 */
[----:B------:R-:W-:-:S04]  /*0680*/  @P0 IADD3 R7, PT, PT, R7, 0x1, RZ ;  /* 0x0000000107070810 */ /* 0x000fc80007ffe0ff */
[----:B------:R-:W-:-:S13]  /*0690*/  ISETP.GE.U32.AND P1, PT, R11, R8, PT ;  /* 0x000000080b00720c */ /* 0x000fda0003f26070 */
[----:B------:R-:W-:Y:S01]  /*06a0*/  @P1 VIADD R7, R7, 0x1 ;  /* 0x0000000107071836 */ /* 0x000fe20000000000 */
[----:B------:R-:W-:-:S04]  /*06b0*/  @!P2 LOP3.LUT R7, RZ, R8, RZ, 0x33, !PT ;  /* 0x00000008ff07a212 */ /* 0x000fc800078e33ff */
[----:B------:R-:W-:-:S04]  /*06c0*/  IADD3 R7, PT, PT, R7, -0x1, RZ ;  /* 0xffffffff07077810 */ /* 0x000fc80007ffe0ff */
[----:B------:R-:W-:-:S13]  /*06d0*/  ISETP.GE.U32.AND P0, PT, R4, R7, PT ;  /* 0x000000070400720c */ /* 0x000fda0003f06070 */
[-C--:B------:R-:W-:Y:S02]  /*06e0*/  @!P0 IMAD R6, R5, R8.reuse, -0x1 ;  /* 0xffffffff05068424 */ /* 0x080fe400078e0208 */
[----:B------:R-:W-:-:S03]  /*06f0*/  @!P0 IMAD R7, R9, R8, -0x1 ;  /* 0xffffffff09078424 */ /* 0x000fc600078e0208 */
[----:B------:R-:W-:Y:S02]  /*0700*/  @!P0 LEA R6, R6, UR4, 0x2 ;  /* 0x0000000406068c11 */ /* 0x000fe4000f8e10ff */
[----:B------:R-:W-:-:S03]  /*0710*/  @!P0 LEA R7, R7, UR4, 0x2 ;  /* 0x0000000407078c11 */ /* 0x000fc6000f8e10ff */
[----:B------:R-:W-:Y:S04]  /*0720*/  @!P0 LDS R11, [R6] ;  /* 0x00000000060b8984 */ /* 0x000fe80000000800 */
[----:B------:R-:W0:Y:S02]  /*0730*/  @!P0 LDS R10, [R7] ;  /* 0x00000000070a8984 */ /* 0x000e240000000800 */
[----:B0-----:R-:W-:Y:S01]  /*0740*/  @!P0 IMAD.IADD R10, R10, 0x1, R11 ;  /* 0x000000010a0a8824 */ /* 0x001fe200078e020b */
[----:B------:R-:W-:-:S04]  /*0750*/  LEA.HI R11, R8, R8, RZ, 0x1 ;  /* 0x00000008080b7211 */ /* 0x000fc800078f08ff */
[----:B------:R2:W-:Y:S01]  /*0760*/  @!P0 STS [R7], R10 ;  /* 0x0000000a07008388 */ /* 0x0005e20000000800 */
[----:B------:R-:W-:Y:S01]  /*0770*/  BAR.SYNC.DEFER_BLOCKING 0x0 ;  /* 0x0000000000007b1d */ /* 0x000fe20000010000 */
[----:B------:R-:W-:Y:S02]  /*0780*/  ISETP.GT.AND P0, PT, R8, 0x1, PT ;  /* 0x000000010800780c */ /* 0x000fe40003f04270 */
[----:B------:R-:W-:-:S11]  /*0790*/  SHF.R.S32.HI R8, RZ, 0x1, R11 ;  /* 0x00000001ff087819 */ /* 0x000fd6000001140b */
[----:B--2---:R-:W-:Y:S05]  /*07a0*/  @P0 BRA `(.L_x_8) ;  /* 0xfffffffc007c0947 */ /* 0x004fea000383ffff */
.L_x_7:
[----:B------:R-:W-:Y:S04]  /*07b0*/  LDS R0, [R0] ;  /* 0x0000000000007984 */ /* 0x000fe80000000800 */
[----:B01----:R-:W0:Y:S02]  /*07c0*/  LDS R5, [UR5] ;  /* 0x00000005ff057984 */ /* 0x003e240008000800 */
[----:B0-----:R-:W-:-:S05]  /*07d0*/  IADD3 R5, PT, PT, R0, R5, RZ ;  /* 0x0000000500057210 */ /* 0x001fca0007ffe0ff */
[----:B------:R-:W-:Y:S01]  /*07e0*/  STG.E desc[UR8][R2.64], R5 ;  /* 0x0000000502007986 */ /* 0x000fe2000c101908 */
[----:B------:R-:W-:Y:S05]  /*07f0*/  EXIT ;  /* 0x000000000000794d */ /* 0x000fea0003800000 */
.L_x_9:
[----:B------:R-:W-:-:S00]  /*0800*/  BRA `(.L_x_9) ;  /* 0xfffffffc00fc7947 */ /* 0x000fc0000383ffff */
[----:B------:R-:W-:-:S00]  /*0810*/  NOP ;  /* 0x0000000000007918 */ /* 0x000fc00000000000 */
        /* <DEDUP_REMOVED lines=14> */
.L_x_10:


//--------------------- .nv.shared._Z11scan_kernelPiPjS_ --------------------------
	.section	.nv.shared._Z11scan_kernelPiPjS_,"aw",@nobits
	.sectionflags	@""
	.align	16
	.zero		1024


//--------------------- .nv.shared.reserved.0     --------------------------
	.section	.nv.shared.reserved.0,"aw",@nobits
	.weak		__nv_reservedSMEM_offset_0_alias
	.size		__nv_reservedSMEM_offset_0_alias, 0, 64
	.other		__nv_reservedSMEM_offset_0_alias,@"STO_CUDA_RESERVED_SHARED STV_DEFAULT"
__nv_reservedSMEM_offset_0_alias:
	.zero		0
	.zero		64


//--------------------- .nv.constant0._Z11scan_kernelPiPjS_ --------------------------
	.section	.nv.constant0._Z11scan_kernelPiPjS_,"a",@progbits
	.sectionflags	@""
	.align	4
.nv.constant0._Z11scan_kernelPiPjS_:
	.zero		920


//--------------------- SYMBOLS --------------------------

	.type		.nv.reservedSmem.offset0,@object
	.size		.nv.reservedSmem.offset0,0x4
	.type		.nv.reservedSmem.cap,@object
	.size		.nv.reservedSmem.cap,0x4
